	.headerflags	@"EF_CUDA_TEXMODE_UNIFIED EF_CUDA_64BIT_ADDRESS EF_CUDA_ACCELERATORS EF_CUDA_SM90 EF_CUDA_VIRTUAL_SM(EF_CUDA_SM90)"
	.elftype	@"ET_EXEC"


//--------------------- .nv.info                  --------------------------
	.section	.nv.info,"",@"SHT_CUDA_INFO"
	.align	4


	//----- nvinfo : EIATTR_REGCOUNT
	.align		4
        /*0000*/ 	.byte	0x04, 0x2f
        /*0002*/ 	.short	(.L_3 - .L_2)
	.align		4
.L_2:
        /*0004*/ 	.word	index@(l2norm_fwd_kernel)
        /*0008*/ 	.word	0x00000020


	//----- nvinfo : EIATTR_FRAME_SIZE
	.align		4
.L_3:
        /*000c*/ 	.byte	0x04, 0x11
        /*000e*/ 	.short	(.L_5 - .L_4)
	.align		4
.L_4:
        /*0010*/ 	.word	index@(l2norm_fwd_kernel)
        /*0014*/ 	.word	0x00000000


	//----- nvinfo : EIATTR_MIN_STACK_SIZE
	.align		4
.L_5:
        /*0018*/ 	.byte	0x04, 0x12
        /*001a*/ 	.short	(.L_7 - .L_6)
	.align		4
.L_6:
        /*001c*/ 	.word	index@(l2norm_fwd_kernel)
        /*0020*/ 	.word	0x00000000
.L_7:


//--------------------- .nv.info.l2norm_fwd_kernel --------------------------
	.section	.nv.info.l2norm_fwd_kernel,"",@"SHT_CUDA_INFO"
	.sectionflags	@""
	.align	4


	//----- nvinfo : EIATTR_CUDA_API_VERSION
	.align		4
        /*0000*/ 	.byte	0x04, 0x37
        /*0002*/ 	.short	(.L_9 - .L_8)
.L_8:
        /*0004*/ 	.word	0x00000080


	//----- nvinfo : EIATTR_KPARAM_INFO
	.align		4
.L_9:
        /*0008*/ 	.byte	0x04, 0x17
        /*000a*/ 	.short	(.L_11 - .L_10)
.L_10:
        /*000c*/ 	.word	0x00000000
        /*0010*/ 	.short	0x0004
        /*0012*/ 	.short	0x0020
        /*0014*/ 	.byte	0x00, 0xf4, 0x21, 0x00


	//----- nvinfo : EIATTR_KPARAM_INFO
	.align		4
.L_11:
        /*0018*/ 	.byte	0x04, 0x17
        /*001a*/ 	.short	(.L_13 - .L_12)
.L_12:
        /*001c*/ 	.word	0x00000000
        /*0020*/ 	.short	0x0003
        /*0022*/ 	.short	0x0018
        /*0024*/ 	.byte	0x00, 0xf0, 0x11, 0x00


	//----- nvinfo : EIATTR_KPARAM_INFO
	.align		4
.L_13:
        /*0028*/ 	.byte	0x04, 0x17
        /*002a*/ 	.short	(.L_15 - .L_14)
.L_14:
        /*002c*/ 	.word	0x00000000
        /*0030*/ 	.short	0x0002
        /*0032*/ 	.short	0x0010
        /*0034*/ 	.byte	0x00, 0xf4, 0x21, 0x00


	//----- nvinfo : EIATTR_KPARAM_INFO
	.align		4
.L_15:
        /*0038*/ 	.byte	0x04, 0x17
        /*003a*/ 	.short	(.L_17 - .L_16)
.L_16:
        /*003c*/ 	.word	0x00000000
        /*0040*/ 	.short	0x0001
        /*0042*/ 	.short	0x0008
        /*0044*/ 	.byte	0x00, 0xf4, 0x21, 0x00


	//----- nvinfo : EIATTR_KPARAM_INFO
	.align		4
.L_17:
        /*0048*/ 	.byte	0x04, 0x17
        /*004a*/ 	.short	(.L_19 - .L_18)
.L_18:
        /*004c*/ 	.word	0x00000000
        /*0050*/ 	.short	0x0000
        /*0052*/ 	.short	0x0000
        /*0054*/ 	.byte	0x00, 0xf4, 0x21, 0x00


	//----- nvinfo : EIATTR_SPARSE_MMA_MASK
	.align		4
.L_19:
        /*0058*/ 	.byte	0x03, 0x50
        /*005a*/ 	.short	0x0000


	//----- nvinfo : EIATTR_MAXREG_COUNT
	.align		4
        /*005c*/ 	.byte	0x03, 0x1b
        /*005e*/ 	.short	0x00ff


	//----- nvinfo : EIATTR_COOP_GROUP_MASK_REGIDS
	.align		4
        /*0060*/ 	.byte	0x04, 0x29
        /*0062*/ 	.short	(.L_21 - .L_20)


	//   ....[0]....
.L_20:
        /*0064*/ 	.word	0xffffffff


	//   ....[1]....
        /*0068*/ 	.word	0xffffffff


	//   ....[2]....
        /*006c*/ 	.word	0xffffffff


	//   ....[3]....
        /*0070*/ 	.word	0xffffffff


	//   ....[4]....
        /*0074*/ 	.word	0xffffffff


	//   ....[5]....
        /*0078*/ 	.word	0xffffffff


	//   ....[6]....
        /*007c*/ 	.word	0xffffffff


	//   ....[7]....
        /*0080*/ 	.word	0xffffffff


	//----- nvinfo : EIATTR_COOP_GROUP_INSTR_OFFSETS
	.align		4
.L_21:
        /*0084*/ 	.byte	0x04, 0x28
        /*0086*/ 	.short	(.L_23 - .L_22)


	//   ....[0]....
.L_22:
        /*0088*/ 	.word	0x00000510


	//   ....[1]....
        /*008c*/ 	.word	0x00000520


	//   ....[2]....
        /*0090*/ 	.word	0x00000550


	//   ....[3]....
        /*0094*/ 	.word	0x00000560


	//   ....[4]....
        /*0098*/ 	.word	0x00000590


	//   ....[5]....
        /*009c*/ 	.word	0x000005a0


	//   ....[6]....
        /*00a0*/ 	.word	0x000005d0


	//   ....[7]....
        /*00a4*/ 	.word	0x000005e0


	//----- nvinfo : EIATTR_EXIT_INSTR_OFFSETS
	.align		4
.L_23:
        /*00a8*/ 	.byte	0x04, 0x1c
        /*00aa*/ 	.short	(.L_25 - .L_24)


	//   ....[0]....
.L_24:
        /*00ac*/ 	.word	0x00000a60


	//   ....[1]....
        /*00b0*/ 	.word	0x00000a90


	//----- nvinfo : EIATTR_REQNTID
	.align		4
.L_25:
        /*00b4*/ 	.byte	0x04, 0x10
        /*00b6*/ 	.short	(.L_27 - .L_26)
.L_26:
        /*00b8*/ 	.word	0x00000080
        /*00bc*/ 	.word	0x00000001
        /*00c0*/ 	.word	0x00000001


	//----- nvinfo : EIATTR_CBANK_PARAM_SIZE
	.align		4
.L_27:
        /*00c4*/ 	.byte	0x03, 0x19
        /*00c6*/ 	.short	0x0028


	//----- nvinfo : EIATTR_PARAM_CBANK
	.align		4
        /*00c8*/ 	.byte	0x04, 0x0a
        /*00ca*/ 	.short	(.L_29 - .L_28)
	.align		4
.L_28:
        /*00cc*/ 	.word	index@(.nv.constant0.l2norm_fwd_kernel)
        /*00d0*/ 	.short	0x0210
        /*00d2*/ 	.short	0x0028


	//----- nvinfo : EIATTR_SW_WAR
	.align		4
.L_29:
        /*00d4*/ 	.byte	0x04, 0x36
        /*00d6*/ 	.short	(.L_31 - .L_30)
.L_30:
        /*00d8*/ 	.word	0x00000008
.L_31:


//--------------------- .nv.callgraph             --------------------------
	.section	.nv.callgraph,"",@"SHT_CUDA_CALLGRAPH"
	.align	4
	.sectionentsize	8
	.align		4
        /*0000*/ 	.word	0x00000000
	.align		4
        /*0004*/ 	.word	0xffffffff
	.align		4
        /*0008*/ 	.word	0x00000000
	.align		4
        /*000c*/ 	.word	0xfffffffe
	.align		4
        /*0010*/ 	.word	0x00000000
	.align		4
        /*0014*/ 	.word	0xfffffffd
	.align		4
        /*0018*/ 	.word	0x00000000
	.align		4
        /*001c*/ 	.word	0xfffffffc


//--------------------- .nv.constant4             --------------------------
	.section	.nv.constant4,"a",@progbits
	.align	8
	.align		8
.nv.constant4:
        /*0000*/ 	.dword	_$_str
	.align		8
        /*0008*/ 	.dword	_$_str_$_2


//--------------------- .text.l2norm_fwd_kernel   --------------------------
	.section	.text.l2norm_fwd_kernel,"ax",@progbits
	.sectionflags	@"SHF_BARRIERS=1"
	.align	128
        .global         l2norm_fwd_kernel
        .type           l2norm_fwd_kernel,@function
        .size           l2norm_fwd_kernel,(.L_x_1 - l2norm_fwd_kernel)
        .other          l2norm_fwd_kernel,@"STO_CUDA_ENTRY STV_DEFAULT"
l2norm_fwd_kernel:
.text.l2norm_fwd_kernel:
[----:B------:R-:W0:Y:S01]  /*0000*/  LDC R1, c[0x0][0x28] ;  /* 0x00000a00ff017b82 */ /* 0x000e220000000800 */
[----:B------:R-:W1:Y:S01]  /*0010*/  S2R R0, SR_TID.X ;  /* 0x0000000000007919 */ /* 0x000e620000002100 */
[----:B------:R-:W-:Y:S01]  /*0020*/  ULDC.64 UR4, c[0x0][0x210] ;  /* 0x0000840000047ab9 */ /* 0x000fe20000000a00 */
[----:B------:R-:W-:Y:S02]  /*0030*/  CS2R R12, SRZ ;  /* 0x00000000000c7805 */ /* 0x000fe4000001ff00 */
[----:B------:R-:W-:Y:S01]  /*0040*/  CS2R R14, SRZ ;  /* 0x00000000000e7805 */ /* 0x000fe2000001ff00 */
[----:B------:R-:W2:Y:S01]  /*0050*/  S2R R20, SR_CTAID.X ;  /* 0x0000000000147919 */ /* 0x000ea20000002500 */
[----:B------:R-:W-:Y:S01]  /*0060*/  ULDC.64 UR6, c[0x0][0x208] ;  /* 0x0000820000067ab9 */ /* 0x000fe20000000a00 */
[----:B------:R-:W-:Y:S01]  /*0070*/  ULDC.64 UR10, c[0x0][0x220] ;  /* 0x00008800000a7ab9 */ /* 0x000fe20000000a00 */
[----:B------:R-:W-:Y:S01]  /*0080*/  ULDC.64 UR8, c[0x0][0x218] ;  /* 0x0000860000087ab9 */ /* 0x000fe20000000a00 */
[----:B-1----:R-:W-:Y:S01]  /*0090*/  SHF.R.U32.HI R3, RZ, 0x4, R0 ;  /* 0x00000004ff037819 */ /* 0x002fe20000011600 */
[----:B------:R-:W-:-:S02]  /*00a0*/  IMAD.SHL.U32 R2, R0, 0x8, RZ ;  /* 0x0000000800027824 */ /* 0x000fc400078e00ff */
[----:B--2---:R-:W-:Y:S01]  /*00b0*/  IMAD.SHL.U32 R20, R20, 0x10, RZ ;  /* 0x0000001014147824 */ /* 0x004fe200078e00ff */
[----:B------:R-:W-:Y:S02]  /*00c0*/  SGXT.U32 R3, R3, 0x3 ;  /* 0x000000030303781a */ /* 0x000fe40000000000 */
[----:B------:R-:W-:Y:S02]  /*00d0*/  LOP3.LUT R2, R2, 0x78, RZ, 0xc0, !PT ;  /* 0x0000007802027812 */ /* 0x000fe400078ec0ff */
[----:B------:R-:W-:Y:S02]  /*00e0*/  LOP3.LUT R9, R3, R20, RZ, 0xfc, !PT ;  /* 0x0000001403097212 */ /* 0x000fe400078efcff */
[----:B------:R-:W-:Y:S01]  /*00f0*/  LOP3.LUT R17, R20, 0x8, R3, 0xfe, !PT ;  /* 0x0000000814117812 */ /* 0x000fe200078efe03 */
[----:B------:R-:W-:Y:S01]  /*0100*/  IMAD.WIDE.U32 R2, R2, 0x2, RZ ;  /* 0x0000000202027825 */ /* 0x000fe200078e00ff */
[----:B------:R-:W-:Y:S02]  /*0110*/  ISETP.GT.AND P1, PT, R20, -0x1, PT ;  /* 0xffffffff1400780c */ /* 0x000fe40003f24270 */
[----:B------:R-:W-:Y:S01]  /*0120*/  SHF.R.S32.HI R4, RZ, 0x1f, R20 ;  /* 0x0000001fff047819 */ /* 0x000fe20000011414 */
[C---:B------:R-:W-:Y:S01]  /*0130*/  IMAD.SHL.U32 R7, R9.reuse, 0x100, RZ ;  /* 0x0000010009077824 */ /* 0x040fe200078e00ff */
[----:B------:R-:W-:Y:S01]  /*0140*/  ISETP.LT.U32.AND P0, PT, R9, 0xc000, PT ;  /* 0x0000c0000900780c */ /* 0x000fe20003f01070 */
[C---:B------:R-:W-:Y:S01]  /*0150*/  IMAD.SHL.U32 R5, R17.reuse, 0x100, RZ ;  /* 0x0000010011057824 */ /* 0x040fe200078e00ff */
[----:B------:R-:W-:-:S02]  /*0160*/  ISETP.LT.U32.AND P2, PT, R17, 0xc000, PT ;  /* 0x0000c0001100780c */ /* 0x000fc40003f41070 */
[--C-:B------:R-:W-:Y:S02]  /*0170*/  SHF.L.U64.HI R9, R9, 0x8, R4.reuse ;  /* 0x0000000809097819 */ /* 0x100fe40000010204 */
[-C--:B------:R-:W-:Y:S02]  /*0180*/  LOP3.LUT R18, R7, R2.reuse, RZ, 0xfc, !PT ;  /* 0x0000000207127212 */ /* 0x080fe400078efcff */
[C---:B------:R-:W-:Y:S02]  /*0190*/  ISETP.LT.AND.EX P0, PT, R4.reuse, RZ, P1, P0 ;  /* 0x000000ff0400720c */ /* 0x040fe40000f01300 */
[----:B------:R-:W-:Y:S02]  /*01a0*/  SHF.L.U64.HI R17, R17, 0x8, R4 ;  /* 0x0000000811117819 */ /* 0x000fe40000010204 */
[----:B------:R-:W-:Y:S02]  /*01b0*/  LOP3.LUT R16, R5, R2, RZ, 0xfc, !PT ;  /* 0x0000000205107212 */ /* 0x000fe400078efcff */
[----:B------:R-:W-:-:S02]  /*01c0*/  ISETP.LT.AND.EX P1, PT, R4, RZ, P1, P2 ;  /* 0x000000ff0400720c */ /* 0x000fc40000f21320 */
[-C--:B------:R-:W-:Y:S02]  /*01d0*/  LOP3.LUT R8, R9, R3.reuse, RZ, 0xfc, !PT ;  /* 0x0000000309087212 */ /* 0x080fe400078efcff */
[----:B------:R-:W-:Y:S02]  /*01e0*/  IADD3 R10, P2, R18, UR4, RZ ;  /* 0x00000004120a7c10 */ /* 0x000fe4000ff5e0ff */
[----:B------:R-:W-:Y:S02]  /*01f0*/  LOP3.LUT R17, R17, R3, RZ, 0xfc, !PT ;  /* 0x0000000311117212 */ /* 0x000fe400078efcff */
[----:B------:R-:W-:Y:S02]  /*0200*/  IADD3 R26, P3, R16, UR4, RZ ;  /* 0x00000004101a7c10 */ /* 0x000fe4000ff7e0ff */
[----:B------:R-:W-:Y:S02]  /*0210*/  CS2R R4, SRZ ;  /* 0x0000000000047805 */ /* 0x000fe4000001ff00 */
[----:B------:R-:W-:-:S02]  /*0220*/  IADD3.X R11, R8, UR5, RZ, P2, !PT ;  /* 0x00000005080b7c10 */ /* 0x000fc400097fe4ff */
[----:B------:R-:W-:Y:S02]  /*0230*/  CS2R R6, SRZ ;  /* 0x0000000000067805 */ /* 0x000fe4000001ff00 */
[----:B------:R-:W-:Y:S01]  /*0240*/  IADD3.X R27, R17, UR5, RZ, P3, !PT ;  /* 0x00000005111b7c10 */ /* 0x000fe20009ffe4ff */
[----:B------:R-:W-:Y:S01]  /*0250*/  ULDC UR4, c[0x0][0x228] ;  /* 0x00008a0000047ab9 */ /* 0x000fe20000000800 */
[----:B------:R-:W2:Y:S04]  /*0260*/  @P0 LDG.E.128 R12, desc[UR6][R10.64] ;  /* 0x000000060a0c0981 */ /* 0x000ea8000c1e1d00 */
[----:B------:R-:W3:Y:S01]  /*0270*/  @P1 LDG.E.128 R4, desc[UR6][R26.64] ;  /* 0x000000061a041981 */ /* 0x000ee2000c1e1d00 */
[----:B------:R-:W1:Y:S01]  /*0280*/  S2UR UR5, SR_CgaCtaId ;  /* 0x00000000000579c3 */ /* 0x000e620000008800 */
[----:B--2---:R-:W-:Y:S01]  /*0290*/  PRMT R24, R12, 0x7632, R24 ;  /* 0x000076320c187816 */ /* 0x004fe20000000018 */
[C---:B------:R-:W-:Y:S01]  /*02a0*/  IMAD.U32 R9, R13.reuse, 0x10000, RZ ;  /* 0x000100000d097824 */ /* 0x040fe200078e00ff */
[----:B------:R-:W-:Y:S01]  /*02b0*/  PRMT R22, R13, 0x7632, R22 ;  /* 0x000076320d167816 */ /* 0x000fe20000000016 */
[----:B------:R-:W-:Y:S01]  /*02c0*/  IMAD.U32 R10, R14, 0x10000, RZ ;  /* 0x000100000e0a7824 */ /* 0x000fe200078e00ff */
[----:B---3--:R-:W-:Y:S01]  /*02d0*/  PRMT R13, R4, 0x7632, R13 ;  /* 0x00007632040d7816 */ /* 0x008fe2000000000d */
[----:B------:R-:W-:Y:S01]  /*02e0*/  IMAD.U32 R24, R24, 0x10000, RZ ;  /* 0x0001000018187824 */ /* 0x000fe200078e00ff */
[----:B------:R-:W-:Y:S01]  /*02f0*/  SHF.L.U32 R23, R12, 0x10, RZ ;  /* 0x000000100c177819 */ /* 0x000fe200000006ff */
[----:B------:R-:W-:Y:S01]  /*0300*/  IMAD.U32 R4, R4, 0x10000, RZ ;  /* 0x0001000004047824 */ /* 0x000fe200078e00ff */
[----:B------:R-:W-:Y:S01]  /*0310*/  SHF.L.U32 R13, R13, 0x10, RZ ;  /* 0x000000100d0d7819 */ /* 0x000fe200000006ff */
[----:B------:R-:W-:Y:S01]  /*0320*/  FMUL R12, R24, R24 ;  /* 0x00000018180c7220 */ /* 0x000fe20000400000 */
[----:B------:R-:W-:Y:S01]  /*0330*/  PRMT R2, R14, 0x7632, R2 ;  /* 0x000076320e027816 */ /* 0x000fe20000000002 */
[C---:B------:R-:W-:Y:S01]  /*0340*/  IMAD.U32 R29, R5.reuse, 0x10000, RZ ;  /* 0x00010000051d7824 */ /* 0x040fe200078e00ff */
[----:B------:R-:W-:Y:S01]  /*0350*/  PRMT R27, R5, 0x7632, R27 ;  /* 0x00007632051b7816 */ /* 0x000fe2000000001b */
[----:B------:R-:W-:Y:S01]  /*0360*/  FMUL R3, R13, R13 ;  /* 0x0000000d0d037220 */ /* 0x000fe20000400000 */
[----:B------:R-:W-:Y:S01]  /*0370*/  FFMA R12, R23, R23, R12 ;  /* 0x00000017170c7223 */ /* 0x000fe2000000000c */
[----:B------:R-:W-:Y:S01]  /*0380*/  SHF.L.U32 R22, R22, 0x10, RZ ;  /* 0x0000001016167819 */ /* 0x000fe200000006ff */
[----:B------:R-:W-:-:S02]  /*0390*/  IMAD.U32 R11, R15, 0x10000, RZ ;  /* 0x000100000f0b7824 */ /* 0x000fc400078e00ff */
[----:B------:R-:W-:Y:S01]  /*03a0*/  FFMA R14, R4, R4, R3 ;  /* 0x00000004040e7223 */ /* 0x000fe20000000003 */
[----:B------:R-:W-:Y:S01]  /*03b0*/  FFMA R3, R9, R9, R12 ;  /* 0x0000000909037223 */ /* 0x000fe2000000000c */
[----:B------:R-:W-:Y:S01]  /*03c0*/  IMAD.U32 R27, R27, 0x10000, RZ ;  /* 0x000100001b1b7824 */ /* 0x000fe200078e00ff */
[----:B------:R-:W-:Y:S01]  /*03d0*/  PRMT R21, R15, 0x7632, R21 ;  /* 0x000076320f157816 */ /* 0x000fe20000000015 */
[----:B------:R-:W-:Y:S01]  /*03e0*/  FFMA R14, R29, R29, R14 ;  /* 0x0000001d1d0e7223 */ /* 0x000fe2000000000e */
[----:B------:R-:W-:Y:S01]  /*03f0*/  FFMA R3, R22, R22, R3 ;  /* 0x0000001616037223 */ /* 0x000fe20000000003 */
[----:B------:R-:W-:Y:S01]  /*0400*/  PRMT R5, R6, 0x7632, R5 ;  /* 0x0000763206057816 */ /* 0x000fe20000000005 */
[----:B------:R-:W-:Y:S02]  /*0410*/  IMAD.U32 R15, R2, 0x10000, RZ ;  /* 0x00010000020f7824 */ /* 0x000fe400078e00ff */
[----:B------:R-:W-:Y:S01]  /*0420*/  FFMA R14, R27, R27, R14 ;  /* 0x0000001b1b0e7223 */ /* 0x000fe2000000000e */
[----:B------:R-:W-:-:S02]  /*0430*/  IMAD.U32 R25, R6, 0x10000, RZ ;  /* 0x0001000006197824 */ /* 0x000fc400078e00ff */
[--C-:B------:R-:W-:Y:S01]  /*0440*/  FFMA R2, R10, R10, R3.reuse ;  /* 0x0000000a0a027223 */ /* 0x100fe20000000003 */
[----:B------:R-:W-:Y:S01]  /*0450*/  SHF.L.U32 R5, R5, 0x10, RZ ;  /* 0x0000001005057819 */ /* 0x000fe200000006ff */
[----:B------:R-:W-:Y:S02]  /*0460*/  IMAD.U32 R19, R7, 0x10000, RZ ;  /* 0x0001000007137824 */ /* 0x000fe400078e00ff */
[----:B------:R-:W-:Y:S01]  /*0470*/  FFMA R14, R25, R25, R14 ;  /* 0x00000019190e7223 */ /* 0x000fe2000000000e */
[----:B------:R-:W-:Y:S01]  /*0480*/  FFMA R2, R15, R15, R2 ;  /* 0x0000000f0f027223 */ /* 0x000fe20000000002 */
[----:B------:R-:W-:Y:S01]  /*0490*/  PRMT R3, R7, 0x7632, R3 ;  /* 0x0000763207037816 */ /* 0x000fe20000000003 */
[----:B------:R-:W-:Y:S02]  /*04a0*/  IMAD.U32 R21, R21, 0x10000, RZ ;  /* 0x0001000015157824 */ /* 0x000fe400078e00ff */
[----:B------:R-:W-:Y:S01]  /*04b0*/  FFMA R14, R5, R5, R14 ;  /* 0x00000005050e7223 */ /* 0x000fe2000000000e */
[----:B------:R-:W-:Y:S01]  /*04c0*/  FFMA R2, R11, R11, R2 ;  /* 0x0000000b0b027223 */ /* 0x000fe20000000002 */
[----:B------:R-:W-:-:S02]  /*04d0*/  SHF.L.U32 R3, R3, 0x10, RZ ;  /* 0x0000001003037819 */ /* 0x000fc400000006ff */
[----:B------:R-:W-:Y:S01]  /*04e0*/  FFMA R14, R19, R19, R14 ;  /* 0x00000013130e7223 */ /* 0x000fe2000000000e */
[----:B------:R-:W-:-:S03]  /*04f0*/  FFMA R2, R21, R21, R2 ;  /* 0x0000001515027223 */ /* 0x000fc60000000002 */
[----:B------:R-:W-:Y:S02]  /*0500*/  FFMA R14, R3, R3, R14 ;  /* 0x00000003030e7223 */ /* 0x000fe4000000000e */
[----:B------:R-:W2:Y:S04]  /*0510*/  SHFL.BFLY PT, R7, R2, 0x8, 0x1f ;  /* 0x0d001f0002077f89 */ /* 0x000ea800000e0000 */
[----:B------:R-:W3:Y:S01]  /*0520*/  SHFL.BFLY PT, R6, R14, 0x8, 0x1f ;  /* 0x0d001f000e067f89 */ /* 0x000ee200000e0000 */
[----:B--2---:R-:W-:Y:S01]  /*0530*/  FADD R7, R2, R7 ;  /* 0x0000000702077221 */ /* 0x004fe20000000000 */
[----:B---3--:R-:W-:-:S04]  /*0540*/  FADD R26, R14, R6 ;  /* 0x000000060e1a7221 */ /* 0x008fc80000000000 */
        /* <DEDUP_REMOVED lines=11> */
[----:B------:R-:W-:-:S03]  /*0600*/  IMAD.MOV.U32 R12, RZ, RZ, 0x3e800000 ;  /* 0x3e800000ff0c7424 */ /* 0x000fc600078e00ff */
[----:B------:R-:W-:Y:S01]  /*0610*/  FADD R2, R2, UR4 ;  /* 0x0000000402027e21 */ /* 0x000fe20008000000 */
[----:B---3--:R-:W-:-:S03]  /*0620*/  FADD R14, R7, R14 ;  /* 0x0000000e070e7221 */ /* 0x008fc60000000000 */
[----:B------:R-:W2:Y:S01]  /*0630*/  MUFU.SQRT R7, R2 ;  /* 0x0000000200077308 */ /* 0x000ea20000002000 */
[----:B------:R-:W-:Y:S01]  /*0640*/  FADD R14, R14, UR4 ;  /* 0x000000040e0e7e21 */ /* 0x000fe20008000000 */
[----:B------:R-:W-:Y:S02]  /*0650*/  UMOV UR4, 0x400 ;  /* 0x0000040000047882 */ /* 0x000fe40000000000 */
[----:B-1----:R-:W-:-:S04]  /*0660*/  ULEA UR4, UR5, UR4, 0x18 ;  /* 0x0000000405047291 */ /* 0x002fc8000f8ec03f */
[----:B------:R-:W1:Y:S01]  /*0670*/  MUFU.SQRT R28, R14 ;  /* 0x0000000e001c7308 */ /* 0x000e620000002000 */
[C---:B--2---:R-:W-:Y:S02]  /*0680*/  FSETP.GT.AND P2, PT, |R7|.reuse, 8.50705917302346158658e+37, PT ;  /* 0x7e8000000700780b */ /* 0x044fe40003f44200 */
[----:B------:R-:W-:Y:S02]  /*0690*/  FSETP.GEU.AND P4, PT, |R7|, 1.175494350822287508e-38, PT ;  /* 0x008000000700780b */ /* 0x000fe40003f8e200 */
[----:B------:R-:W-:Y:S02]  /*06a0*/  FSEL R2, R12, 1, P2 ;  /* 0x3f8000000c027808 */ /* 0x000fe40001000000 */
[C---:B-1----:R-:W-:Y:S02]  /*06b0*/  FSETP.GT.AND P3, PT, |R28|.reuse, 8.50705917302346158658e+37, PT ;  /* 0x7e8000001c00780b */ /* 0x042fe40003f64200 */
[----:B------:R-:W-:Y:S02]  /*06c0*/  FSETP.GEU.AND P5, PT, |R28|, 1.175494350822287508e-38, PT ;  /* 0x008000001c00780b */ /* 0x000fe40003fae200 */
[----:B------:R-:W-:-:S03]  /*06d0*/  FSEL R12, R12, 1, P3 ;  /* 0x3f8000000c0c7808 */ /* 0x000fc60001800000 */
[----:B------:R-:W-:Y:S01]  /*06e0*/  @P2 FMUL R7, R7, 0.25 ;  /* 0x3e80000007072820 */ /* 0x000fe20000400000 */
[----:B------:R-:W-:Y:S01]  /*06f0*/  LOP3.LUT P2, RZ, R0, 0x70, RZ, 0xc0, !PT ;  /* 0x0000007000ff7812 */ /* 0x000fe2000784c0ff */
[----:B------:R-:W-:Y:S02]  /*0700*/  @!P4 FMUL R2, R2, 16777216 ;  /* 0x4b8000000202c820 */ /* 0x000fe40000400000 */
[----:B------:R-:W-:Y:S01]  /*0710*/  @!P4 FMUL R7, R7, 16777216 ;  /* 0x4b8000000707c820 */ /* 0x000fe20000400000 */
[----:B------:R-:W-:-:S03]  /*0720*/  IADD3 R16, P4, R16, UR8, RZ ;  /* 0x0000000810107c10 */ /* 0x000fc6000ff9e0ff */
[----:B------:R1:W2:Y:S01]  /*0730*/  MUFU.RCP R6, R7 ;  /* 0x0000000700067308 */ /* 0x0002a20000001000 */
[----:B------:R-:W-:Y:S01]  /*0740*/  @P3 FMUL R28, R28, 0.25 ;  /* 0x3e8000001c1c3820 */ /* 0x000fe20000400000 */
[----:B------:R-:W-:Y:S01]  /*0750*/  @!P5 FMUL R12, R12, 16777216 ;  /* 0x4b8000000c0cd820 */ /* 0x000fe20000400000 */
[----:B------:R-:W-:Y:S02]  /*0760*/  IADD3.X R17, R17, UR9, RZ, P4, !PT ;  /* 0x0000000911117c10 */ /* 0x000fe4000a7fe4ff */
[----:B------:R-:W-:-:S04]  /*0770*/  @!P5 FMUL R28, R28, 16777216 ;  /* 0x4b8000001c1cd820 */ /* 0x000fc80000400000 */
[----:B------:R3:W4:Y:S01]  /*0780*/  MUFU.RCP R26, R28 ;  /* 0x0000001c001a7308 */ /* 0x0007220000001000 */
[----:B-1----:R-:W-:Y:S01]  /*0790*/  SHF.R.S32.HI R7, RZ, 0x1f, R20 ;  /* 0x0000001fff077819 */ /* 0x002fe20000011414 */
[----:B--2---:R-:W-:Y:S01]  /*07a0*/  FMUL R6, R6, R2 ;  /* 0x0000000206067220 */ /* 0x004fe20000400000 */
[--C-:B------:R-:W-:Y:S02]  /*07b0*/  LOP3.LUT R2, R20, 0xf, R0.reuse, 0xf8, !PT ;  /* 0x0000000f14027812 */ /* 0x100fe400078ef800 */
[----:B---3--:R-:W-:Y:S01]  /*07c0*/  SHF.R.U32.HI R28, RZ, 0x4, R0 ;  /* 0x00000004ff1c7819 */ /* 0x008fe20000011600 */
[-C--:B------:R-:W-:Y:S01]  /*07d0*/  FMUL R14, R21, R6.reuse ;  /* 0x00000006150e7220 */ /* 0x080fe20000400000 */
[----:B------:R-:W-:Y:S01]  /*07e0*/  ISETP.LT.U32.AND P3, PT, R2, 0xc000, PT ;  /* 0x0000c0000200780c */ /* 0x000fe20003f61070 */
[-C--:B------:R-:W-:Y:S01]  /*07f0*/  FMUL R23, R23, R6.reuse ;  /* 0x0000000617177220 */ /* 0x080fe20000400000 */
[----:B------:R-:W-:Y:S01]  /*0800*/  SGXT.U32 R28, R28, 0x3 ;  /* 0x000000031c1c781a */ /* 0x000fe20000000000 */
[----:B------:R-:W-:Y:S01]  /*0810*/  FMUL R24, R24, R6 ;  /* 0x0000000618187220 */ /* 0x000fe20000400000 */
[----:B------:R-:W-:Y:S01]  /*0820*/  ISETP.LT.AND.EX P2, PT, R7, RZ, !P2, P3 ;  /* 0x000000ff0700720c */ /* 0x000fe20005741330 */
[----:B----4-:R-:W-:Y:S01]  /*0830*/  FMUL R26, R26, R12 ;  /* 0x0000000c1a1a7220 */ /* 0x010fe20000400000 */
[----:B------:R-:W-:Y:S01]  /*0840*/  LEA R28, R28, UR4, 0x2 ;  /* 0x000000041c1c7c11 */ /* 0x000fe2000f8e10ff */
[-C--:B------:R-:W-:Y:S01]  /*0850*/  FMUL R9, R9, R6.reuse ;  /* 0x0000000609097220 */ /* 0x080fe20000400000 */
[----:B------:R-:W-:Y:S01]  /*0860*/  ISETP.GT.AND P2, PT, R20, -0x1, P2 ;  /* 0xffffffff1400780c */ /* 0x000fe20001744270 */
[-C--:B------:R-:W-:Y:S01]  /*0870*/  FMUL R22, R22, R6.reuse ;  /* 0x0000000616167220 */ /* 0x080fe20000400000 */
[----:B------:R-:W-:Y:S01]  /*0880*/  LEA R20, P3, R2, UR10, 0x2 ;  /* 0x0000000a02147c11 */ /* 0x000fe2000f8610ff */
[-C--:B------:R-:W-:Y:S01]  /*0890*/  FMUL R10, R10, R6.reuse ;  /* 0x000000060a0a7220 */ /* 0x080fe20000400000 */
[-C--:B------:R-:W-:Y:S01]  /*08a0*/  FMUL R15, R15, R6.reuse ;  /* 0x000000060f0f7220 */ /* 0x080fe20000400000 */
[----:B------:R-:W-:Y:S01]  /*08b0*/  FMUL R11, R11, R6 ;  /* 0x000000060b0b7220 */ /* 0x000fe20000400000 */
[----:B------:R-:W-:Y:S01]  /*08c0*/  LEA.HI.X R21, R2, UR11, R7, 0x2, P3 ;  /* 0x0000000b02157c11 */ /* 0x000fe200098f1407 */
[----:B------:R1:W-:Y:S01]  /*08d0*/  STS [R28], R6 ;  /* 0x000000061c007388 */ /* 0x0003e20000000800 */
[----:B------:R-:W-:Y:S01]  /*08e0*/  IADD3 R18, P3, R18, UR8, RZ ;  /* 0x0000000812127c10 */ /* 0x000fe2000ff7e0ff */
[-C--:B------:R-:W-:Y:S01]  /*08f0*/  FMUL R12, R4, R26.reuse ;  /* 0x0000001a040c7220 */ /* 0x080fe20000400000 */
[-C--:B------:R-:W-:Y:S01]  /*0900*/  FMUL R7, R13, R26.reuse ;  /* 0x0000001a0d077220 */ /* 0x080fe20000400000 */
[-C--:B------:R-:W-:Y:S01]  /*0910*/  FMUL R13, R29, R26.reuse ;  /* 0x0000001a1d0d7220 */ /* 0x080fe20000400000 */
[-C--:B------:R-:W-:Y:S01]  /*0920*/  FMUL R4, R25, R26.reuse ;  /* 0x0000001a19047220 */ /* 0x080fe20000400000 */
[-C--:B------:R-:W-:Y:S01]  /*0930*/  FMUL R5, R5, R26.reuse ;  /* 0x0000001a05057220 */ /* 0x080fe20000400000 */
[-C--:B------:R-:W-:Y:S01]  /*0940*/  FMUL R2, R19, R26.reuse ;  /* 0x0000001a13027220 */ /* 0x080fe20000400000 */
[-C--:B------:R-:W-:Y:S01]  /*0950*/  FMUL R3, R3, R26.reuse ;  /* 0x0000001a03037220 */ /* 0x080fe20000400000 */
[----:B------:R-:W-:Y:S01]  /*0960*/  IADD3.X R19, R8, UR9, RZ, P3, !PT ;  /* 0x0000000908137c10 */ /* 0x000fe20009ffe4ff */
[----:B-1----:R-:W-:Y:S01]  /*0970*/  FMUL R6, R27, R26 ;  /* 0x0000001a1b067220 */ /* 0x002fe20000400000 */
[----:B------:R-:W-:Y:S01]  /*0980*/  F2FP.BF16.F32.PACK_AB R8, R24, R23 ;  /* 0x000000171808723e */ /* 0x000fe200000010ff */
[----:B------:R1:W-:Y:S01]  /*0990*/  STS [R28+0x20], R26 ;  /* 0x0000201a1c007388 */ /* 0x0003e20000000800 */
[----:B------:R-:W-:-:S02]  /*09a0*/  F2FP.BF16.F32.PACK_AB R9, R22, R9 ;  /* 0x000000091609723e */ /* 0x000fc400000010ff */
[----:B------:R-:W-:Y:S02]  /*09b0*/  F2FP.BF16.F32.PACK_AB R10, R15, R10 ;  /* 0x0000000a0f0a723e */ /* 0x000fe400000010ff */
[----:B------:R-:W-:Y:S02]  /*09c0*/  F2FP.BF16.F32.PACK_AB R11, R14, R11 ;  /* 0x0000000b0e0b723e */ /* 0x000fe400000010ff */
[----:B------:R-:W-:Y:S02]  /*09d0*/  F2FP.BF16.F32.PACK_AB R12, R7, R12 ;  /* 0x0000000c070c723e */ /* 0x000fe400000010ff */
[----:B------:R-:W-:Y:S01]  /*09e0*/  F2FP.BF16.F32.PACK_AB R13, R6, R13 ;  /* 0x0000000d060d723e */ /* 0x000fe200000010ff */
[----:B------:R1:W-:Y:S01]  /*09f0*/  @P0 STG.E.128 desc[UR6][R18.64], R8 ;  /* 0x0000000812000986 */ /* 0x0003e2000c101d06 */
[----:B------:R-:W-:Y:S02]  /*0a00*/  F2FP.BF16.F32.PACK_AB R14, R5, R4 ;  /* 0x00000004050e723e */ /* 0x000fe400000010ff */
[----:B------:R-:W-:-:S02]  /*0a10*/  F2FP.BF16.F32.PACK_AB R15, R3, R2 ;  /* 0x00000002030f723e */ /* 0x000fc400000010ff */
[----:B------:R-:W-:-:S03]  /*0a20*/  LOP3.LUT R0, R0, 0xf, RZ, 0xc0, !PT ;  /* 0x0000000f00007812 */ /* 0x000fc600078ec0ff */
[----:B------:R1:W-:Y:S01]  /*0a30*/  @P1 STG.E.128 desc[UR6][R16.64], R12 ;  /* 0x0000000c10001986 */ /* 0x0003e2000c101d06 */
[----:B------:R-:W-:Y:S01]  /*0a40*/  LEA R0, R0, UR4, 0x2 ;  /* 0x0000000400007c11 */ /* 0x000fe2000f8e10ff */
[----:B------:R-:W-:Y:S06]  /*0a50*/  BAR.SYNC.DEFER_BLOCKING 0x0 ;  /* 0x0000000000007b1d */ /* 0x000fec0000010000 */
[----:B0-----:R-:W-:Y:S05]  /*0a60*/  @!P2 EXIT ;  /* 0x000000000000a94d */ /* 0x001fea0003800000 */
[----:B------:R-:W0:Y:S04]  /*0a70*/  LDS R3, [R0] ;  /* 0x0000000000037984 */ /* 0x000e280000000800 */
[----:B0-----:R-:W-:Y:S01]  /*0a80*/  STG.E desc[UR6][R20.64], R3 ;  /* 0x0000000314007986 */ /* 0x001fe2000c101906 */
[----:B------:R-:W-:Y:S05]  /*0a90*/  EXIT ;  /* 0x000000000000794d */ /* 0x000fea0003800000 */
.L_x_0:
[----:B------:R-:W-:-:S00]  /*0aa0*/  BRA `(.L_x_0) ;  /* 0xfffffffc00fc7947 */ /* 0x000fc0000383ffff */
[----:B------:R-:W-:-:S00]  /*0ab0*/  NOP ;  /* 0x0000000000007918 */ /* 0x000fc00000000000 */
        /* <DEDUP_REMOVED lines=12> */
.L_x_1:


//--------------------- .nv.global.init           --------------------------
	.section	.nv.global.init,"aw",@progbits
.nv.global.init:
	.type		_$_str,@object
	.size		_$_str,(_$_str_$_2 - _$_str)
_$_str:
        /*0000*/ 	.byte	0x5f, 0x5f, 0x43, 0x55, 0x44, 0x41, 0x5f, 0x46, 0x54, 0x5a, 0x00
	.type		_$_str_$_2,@object
	.size		_$_str_$_2,(.L_1 - _$_str_$_2)
_$_str_$_2:
        /*000b*/ 	.byte	0x5f, 0x5f, 0x43, 0x55, 0x44, 0x41, 0x5f, 0x50, 0x52, 0x45, 0x43, 0x5f, 0x53, 0x51, 0x52, 0x54
        /*001b*/ 	.byte	0x00
.L_1:


//--------------------- .nv.shared.l2norm_fwd_kernel --------------------------
	.section	.nv.shared.l2norm_fwd_kernel,"aw",@nobits
	.sectionflags	@""
	.align	16
	.zero		1024


//--------------------- .nv.shared.reserved.0     --------------------------
	.section	.nv.shared.reserved.0,"aw",@nobits
	.weak		__nv_reservedSMEM_offset_0_alias
	.size		__nv_reservedSMEM_offset_0_alias, 0, 0
	.other		__nv_reservedSMEM_offset_0_alias,@"STO_CUDA_RESERVED_SHARED STV_DEFAULT"
__nv_reservedSMEM_offset_0_alias:
	.zero		0


//--------------------- .nv.constant0.l2norm_fwd_kernel --------------------------
	.section	.nv.constant0.l2norm_fwd_kernel,"a",@progbits
	.sectionflags	@""
	.align	4
.nv.constant0.l2norm_fwd_kernel:
	.zero		568


//--------------------- SYMBOLS --------------------------

	.type		.nv.reservedSmem.offset0,@object
	.size		.nv.reservedSmem.offset0,0x4
